//
// Generated by NVIDIA NVVM Compiler
//
// Compiler Build ID: CL-36424714
// Cuda compilation tools, release 13.0, V13.0.88
// Based on NVVM 20.0.0
//

.version 9.0
.target sm_100
.address_size 64

	// .globl	_Z30simplex_unit_to_general_devicePdS_S_ii

.visible .entry _Z30simplex_unit_to_general_devicePdS_S_ii(
	.param .u64 .ptr .align 1 _Z30simplex_unit_to_general_devicePdS_S_ii_param_0,
	.param .u64 .ptr .align 1 _Z30simplex_unit_to_general_devicePdS_S_ii_param_1,
	.param .u64 .ptr .align 1 _Z30simplex_unit_to_general_devicePdS_S_ii_param_2,
	.param .u32 _Z30simplex_unit_to_general_devicePdS_S_ii_param_3,
	.param .u32 _Z30simplex_unit_to_general_devicePdS_S_ii_param_4
)
{
	.reg .pred 	%p<12>;
	.reg .b32 	%r<88>;
	.reg .b64 	%rd<52>;
	.reg .b64 	%fd<85>;

	ld.param.u64 	%rd7, [_Z30simplex_unit_to_general_devicePdS_S_ii_param_0];
	ld.param.u64 	%rd6, [_Z30simplex_unit_to_general_devicePdS_S_ii_param_2];
	ld.param.u32 	%r48, [_Z30simplex_unit_to_general_devicePdS_S_ii_param_3];
	ld.param.u32 	%r49, [_Z30simplex_unit_to_general_devicePdS_S_ii_param_4];
	cvta.to.global.u64 	%rd1, %rd7;
	mov.u32 	%r50, %ctaid.x;
	mov.u32 	%r51, %ntid.x;
	mov.u32 	%r52, %tid.x;
	mad.lo.s32 	%r1, %r50, %r51, %r52;
	mov.u32 	%r53, %ctaid.y;
	mov.u32 	%r54, %ntid.y;
	mul.lo.s32 	%r2, %r53, %r54;
	mov.u32 	%r3, %tid.y;
	add.s32 	%r55, %r2, %r3;
	setp.ge.s32 	%p1, %r1, %r49;
	setp.ge.s32 	%p2, %r55, %r48;
	or.pred  	%p3, %p1, %p2;
	@%p3 bra 	$L__BB0_13;
	cvta.to.global.u64 	%rd8, %rd6;
	mul.wide.u32 	%rd9, %r55, 8;
	add.s64 	%rd2, %rd1, %rd9;
	ld.global.f64 	%fd83, [%rd2];
	mul.lo.s32 	%r74, %r48, %r1;
	add.s32 	%r57, %r74, %r55;
	mul.wide.s32 	%rd10, %r57, 8;
	add.s64 	%rd3, %rd8, %rd10;
	st.global.f64 	[%rd3], %fd83;
	add.s32 	%r6, %r74, -1;
	setp.lt.u32 	%p4, %r48, 8;
	mov.b32 	%r86, 1;
	@%p4 bra 	$L__BB0_5;
	and.b32  	%r59, %r48, 2147483640;
	neg.s32 	%r84, %r59;
	shl.b32 	%r60, %r48, 1;
	add.s32 	%r82, %r55, %r60;
	shl.b32 	%r9, %r48, 3;
	mad.lo.s32 	%r81, %r48, 3, %r55;
	shl.b32 	%r61, %r48, 2;
	add.s32 	%r80, %r55, %r61;
	mad.lo.s32 	%r79, %r48, 5, %r55;
	mad.lo.s32 	%r78, %r48, 6, %r55;
	mad.lo.s32 	%r77, %r48, 7, %r55;
	add.s32 	%r76, %r55, %r9;
	add.s32 	%r62, %r3, %r48;
	add.s32 	%r75, %r62, %r2;
	mov.b32 	%r83, 0;
$L__BB0_3:
	.pragma "nounroll";
	ld.param.u64 	%rd50, [_Z30simplex_unit_to_general_devicePdS_S_ii_param_1];
	mul.wide.s32 	%rd11, %r74, 8;
	cvta.to.global.u64 	%rd12, %rd50;
	add.s64 	%rd13, %rd12, %rd11;
	mul.wide.u32 	%rd14, %r75, 8;
	add.s64 	%rd15, %rd1, %rd14;
	ld.global.f64 	%fd9, [%rd15];
	ld.global.f64 	%fd10, [%rd2];
	sub.f64 	%fd11, %fd9, %fd10;
	ld.global.f64 	%fd12, [%rd13];
	fma.rn.f64 	%fd13, %fd11, %fd12, %fd83;
	st.global.f64 	[%rd3], %fd13;
	mul.wide.u32 	%rd16, %r82, 8;
	add.s64 	%rd17, %rd1, %rd16;
	ld.global.f64 	%fd14, [%rd17];
	ld.global.f64 	%fd15, [%rd2];
	sub.f64 	%fd16, %fd14, %fd15;
	ld.global.f64 	%fd17, [%rd13+8];
	fma.rn.f64 	%fd18, %fd16, %fd17, %fd13;
	st.global.f64 	[%rd3], %fd18;
	mul.wide.u32 	%rd18, %r81, 8;
	add.s64 	%rd19, %rd1, %rd18;
	ld.global.f64 	%fd19, [%rd19];
	ld.global.f64 	%fd20, [%rd2];
	sub.f64 	%fd21, %fd19, %fd20;
	ld.global.f64 	%fd22, [%rd13+16];
	fma.rn.f64 	%fd23, %fd21, %fd22, %fd18;
	st.global.f64 	[%rd3], %fd23;
	mul.wide.u32 	%rd20, %r80, 8;
	add.s64 	%rd21, %rd1, %rd20;
	ld.global.f64 	%fd24, [%rd21];
	ld.global.f64 	%fd25, [%rd2];
	sub.f64 	%fd26, %fd24, %fd25;
	ld.global.f64 	%fd27, [%rd13+24];
	fma.rn.f64 	%fd28, %fd26, %fd27, %fd23;
	st.global.f64 	[%rd3], %fd28;
	mul.wide.u32 	%rd22, %r79, 8;
	add.s64 	%rd23, %rd1, %rd22;
	ld.global.f64 	%fd29, [%rd23];
	ld.global.f64 	%fd30, [%rd2];
	sub.f64 	%fd31, %fd29, %fd30;
	ld.global.f64 	%fd32, [%rd13+32];
	fma.rn.f64 	%fd33, %fd31, %fd32, %fd28;
	st.global.f64 	[%rd3], %fd33;
	mul.wide.u32 	%rd24, %r78, 8;
	add.s64 	%rd25, %rd1, %rd24;
	ld.global.f64 	%fd34, [%rd25];
	ld.global.f64 	%fd35, [%rd2];
	sub.f64 	%fd36, %fd34, %fd35;
	ld.global.f64 	%fd37, [%rd13+40];
	fma.rn.f64 	%fd38, %fd36, %fd37, %fd33;
	st.global.f64 	[%rd3], %fd38;
	mul.wide.u32 	%rd26, %r77, 8;
	add.s64 	%rd27, %rd1, %rd26;
	ld.global.f64 	%fd39, [%rd27];
	ld.global.f64 	%fd40, [%rd2];
	sub.f64 	%fd41, %fd39, %fd40;
	ld.global.f64 	%fd42, [%rd13+48];
	fma.rn.f64 	%fd43, %fd41, %fd42, %fd38;
	st.global.f64 	[%rd3], %fd43;
	mul.wide.u32 	%rd28, %r76, 8;
	add.s64 	%rd29, %rd1, %rd28;
	ld.global.f64 	%fd44, [%rd29];
	ld.global.f64 	%fd45, [%rd2];
	sub.f64 	%fd46, %fd44, %fd45;
	ld.global.f64 	%fd47, [%rd13+56];
	fma.rn.f64 	%fd83, %fd46, %fd47, %fd43;
	st.global.f64 	[%rd3], %fd83;
	add.s32 	%r84, %r84, 8;
	add.s32 	%r83, %r83, 8;
	add.s32 	%r82, %r82, %r9;
	add.s32 	%r81, %r81, %r9;
	add.s32 	%r80, %r80, %r9;
	add.s32 	%r79, %r79, %r9;
	add.s32 	%r78, %r78, %r9;
	add.s32 	%r77, %r77, %r9;
	add.s32 	%r76, %r76, %r9;
	add.s32 	%r75, %r75, %r9;
	add.s32 	%r74, %r74, 8;
	setp.ne.s32 	%p5, %r84, 0;
	@%p5 bra 	$L__BB0_3;
	add.s32 	%r86, %r83, 1;
$L__BB0_5:
	and.b32  	%r41, %r48, 7;
	setp.eq.s32 	%p6, %r41, 0;
	@%p6 bra 	$L__BB0_13;
	ld.param.u64 	%rd51, [_Z30simplex_unit_to_general_devicePdS_S_ii_param_1];
	cvta.to.global.u64 	%rd4, %rd51;
	and.b32  	%r42, %r48, 3;
	setp.lt.u32 	%p7, %r41, 4;
	@%p7 bra 	$L__BB0_8;
	mad.lo.s32 	%r63, %r86, %r48, %r55;
	mul.wide.u32 	%rd30, %r63, 8;
	add.s64 	%rd31, %rd1, %rd30;
	ld.global.f64 	%fd48, [%rd31];
	ld.global.f64 	%fd49, [%rd2];
	sub.f64 	%fd50, %fd48, %fd49;
	add.s32 	%r64, %r6, %r86;
	mul.wide.s32 	%rd32, %r64, 8;
	add.s64 	%rd33, %rd4, %rd32;
	ld.global.f64 	%fd51, [%rd33];
	fma.rn.f64 	%fd52, %fd50, %fd51, %fd83;
	st.global.f64 	[%rd3], %fd52;
	add.s32 	%r65, %r63, %r48;
	mul.wide.u32 	%rd34, %r65, 8;
	add.s64 	%rd35, %rd1, %rd34;
	ld.global.f64 	%fd53, [%rd35];
	ld.global.f64 	%fd54, [%rd2];
	sub.f64 	%fd55, %fd53, %fd54;
	ld.global.f64 	%fd56, [%rd33+8];
	fma.rn.f64 	%fd57, %fd55, %fd56, %fd52;
	st.global.f64 	[%rd3], %fd57;
	add.s32 	%r66, %r65, %r48;
	mul.wide.u32 	%rd36, %r66, 8;
	add.s64 	%rd37, %rd1, %rd36;
	ld.global.f64 	%fd58, [%rd37];
	ld.global.f64 	%fd59, [%rd2];
	sub.f64 	%fd60, %fd58, %fd59;
	ld.global.f64 	%fd61, [%rd33+16];
	fma.rn.f64 	%fd62, %fd60, %fd61, %fd57;
	st.global.f64 	[%rd3], %fd62;
	add.s32 	%r67, %r66, %r48;
	mul.wide.u32 	%rd38, %r67, 8;
	add.s64 	%rd39, %rd1, %rd38;
	ld.global.f64 	%fd63, [%rd39];
	ld.global.f64 	%fd64, [%rd2];
	sub.f64 	%fd65, %fd63, %fd64;
	ld.global.f64 	%fd66, [%rd33+24];
	fma.rn.f64 	%fd83, %fd65, %fd66, %fd62;
	st.global.f64 	[%rd3], %fd83;
	add.s32 	%r86, %r86, 4;
$L__BB0_8:
	setp.eq.s32 	%p8, %r42, 0;
	@%p8 bra 	$L__BB0_13;
	setp.eq.s32 	%p9, %r42, 1;
	@%p9 bra 	$L__BB0_11;
	mad.lo.s32 	%r68, %r86, %r48, %r55;
	mul.wide.u32 	%rd40, %r68, 8;
	add.s64 	%rd41, %rd1, %rd40;
	ld.global.f64 	%fd67, [%rd41];
	ld.global.f64 	%fd68, [%rd2];
	sub.f64 	%fd69, %fd67, %fd68;
	add.s32 	%r69, %r6, %r86;
	mul.wide.s32 	%rd42, %r69, 8;
	add.s64 	%rd43, %rd4, %rd42;
	ld.global.f64 	%fd70, [%rd43];
	fma.rn.f64 	%fd71, %fd69, %fd70, %fd83;
	st.global.f64 	[%rd3], %fd71;
	add.s32 	%r70, %r68, %r48;
	mul.wide.u32 	%rd44, %r70, 8;
	add.s64 	%rd45, %rd1, %rd44;
	ld.global.f64 	%fd72, [%rd45];
	ld.global.f64 	%fd73, [%rd2];
	sub.f64 	%fd74, %fd72, %fd73;
	ld.global.f64 	%fd75, [%rd43+8];
	fma.rn.f64 	%fd83, %fd74, %fd75, %fd71;
	st.global.f64 	[%rd3], %fd83;
	add.s32 	%r86, %r86, 2;
$L__BB0_11:
	and.b32  	%r71, %r48, 1;
	setp.eq.b32 	%p10, %r71, 1;
	not.pred 	%p11, %p10;
	@%p11 bra 	$L__BB0_13;
	mad.lo.s32 	%r72, %r86, %r48, %r55;
	mul.wide.u32 	%rd46, %r72, 8;
	add.s64 	%rd47, %rd1, %rd46;
	ld.global.f64 	%fd76, [%rd47];
	ld.global.f64 	%fd77, [%rd2];
	sub.f64 	%fd78, %fd76, %fd77;
	add.s32 	%r73, %r6, %r86;
	mul.wide.s32 	%rd48, %r73, 8;
	add.s64 	%rd49, %rd4, %rd48;
	ld.global.f64 	%fd79, [%rd49];
	fma.rn.f64 	%fd80, %fd78, %fd79, %fd83;
	st.global.f64 	[%rd3], %fd80;
$L__BB0_13:
	ret;

}


// ===== COMPILED SASS (sm_100) =====

	.target	sm_100

	.elftype	@"ET_EXEC"


//--------------------- .note.nv.tkinfo           --------------------------
	.section	.note.nv.tkinfo,"",@"SHT_NOTE"
	.sectionflags	@"SHF_NOTE_NV_TKINFO"
	.tkinfo
        /*0018*/ 	.word	0x00000002
        /*0030*/ 	.string	""
        /*0030*/ 	.string	"ptxas"
        /*0030*/ 	.string	"Cuda compilation tools, release 13.0, V13.0.88"
        /*0030*/ 	.string	"Build cuda_13.0.r13.0/compiler.36424714_0"
        /*0030*/ 	.string	"-arch sm_100 -m 64 "



//--------------------- .note.nv.cuinfo           --------------------------
	.section	.note.nv.cuinfo,"",@"SHT_NOTE"
	.sectionflags	@"SHF_NOTE_NV_CUINFO"
        /*0018*/ 	.short	0x0002
        /*001a*/ 	.short	0x0064
        /*001c*/ 	.short	0x0082
	.zero		2


//--------------------- .nv.info                  --------------------------
	.section	.nv.info,"",@"SHT_CUDA_INFO"
	.align	4


	//----- nvinfo : EIATTR_REGCOUNT
	.align		4
        /*0000*/ 	.byte	0x04, 0x2f
        /*0002*/ 	.short	(.L_1 - .L_0)
	.align		4
.L_0:
        /*0004*/ 	.word	index@(_Z30simplex_unit_to_general_devicePdS_S_ii)
        /*0008*/ 	.word	0x00000020


	//----- nvinfo : EIATTR_FRAME_SIZE
	.align		4
.L_1:
        /*000c*/ 	.byte	0x04, 0x11
        /*000e*/ 	.short	(.L_3 - .L_2)
	.align		4
.L_2:
        /*0010*/ 	.word	index@(_Z30simplex_unit_to_general_devicePdS_S_ii)
        /*0014*/ 	.word	0x00000000


	//----- nvinfo : EIATTR_MIN_STACK_SIZE
	.align		4
.L_3:
        /*0018*/ 	.byte	0x04, 0x12
        /*001a*/ 	.short	(.L_5 - .L_4)
	.align		4
.L_4:
        /*001c*/ 	.word	index@(_Z30simplex_unit_to_general_devicePdS_S_ii)
        /*0020*/ 	.word	0x00000000
.L_5:


//--------------------- .nv.compat                --------------------------
	.section	.nv.compat,"",@"SHT_CUDA_COMPAT_INFO"
	.align	4
        /*0000*/ 	.byte	0x02, 0x09, 0x00, 0x00, 0x02, 0x02, 0x01, 0x00, 0x02, 0x05, 0x05, 0x00, 0x03, 0x07, 0x01, 0x01
        /*0010*/ 	.byte	0x02, 0x03, 0x00, 0x00, 0x02, 0x06, 0x01, 0x00, 0x04, 0x0b, 0x08, 0x00, 0x01, 0x00, 0x00, 0x00
        /*0020*/ 	.byte	0x00, 0x00, 0x00, 0x00


//--------------------- .nv.info._Z30simplex_unit_to_general_devicePdS_S_ii --------------------------
	.section	.nv.info._Z30simplex_unit_to_general_devicePdS_S_ii,"",@"SHT_CUDA_INFO"
	.sectionflags	@""
	.align	4


	//----- nvinfo : EIATTR_CUDA_API_VERSION
	.align		4
        /*0000*/ 	.byte	0x04, 0x37
        /*0002*/ 	.short	(.L_7 - .L_6)
.L_6:
        /*0004*/ 	.word	0x00000082


	//----- nvinfo : EIATTR_KPARAM_INFO
	.align		4
.L_7:
        /*0008*/ 	.byte	0x04, 0x17
        /*000a*/ 	.short	(.L_9 - .L_8)
.L_8:
        /*000c*/ 	.word	0x00000000
        /*0010*/ 	.short	0x0004
        /*0012*/ 	.short	0x001c
        /*0014*/ 	.byte	0x00, 0xf0, 0x11, 0x00


	//----- nvinfo : EIATTR_KPARAM_INFO
	.align		4
.L_9:
        /*0018*/ 	.byte	0x04, 0x17
        /*001a*/ 	.short	(.L_11 - .L_10)
.L_10:
        /*001c*/ 	.word	0x00000000
        /*0020*/ 	.short	0x0003
        /*0022*/ 	.short	0x0018
        /*0024*/ 	.byte	0x00, 0xf0, 0x11, 0x00


	//----- nvinfo : EIATTR_KPARAM_INFO
	.align		4
.L_11:
        /*0028*/ 	.byte	0x04, 0x17
        /*002a*/ 	.short	(.L_13 - .L_12)
.L_12:
        /*002c*/ 	.word	0x00000000
        /*0030*/ 	.short	0x0002
        /*0032*/ 	.short	0x0010
        /*0034*/ 	.byte	0x00, 0xf5, 0x21, 0x00


	//----- nvinfo : EIATTR_KPARAM_INFO
	.align		4
.L_13:
        /*0038*/ 	.byte	0x04, 0x17
        /*003a*/ 	.short	(.L_15 - .L_14)
.L_14:
        /*003c*/ 	.word	0x00000000
        /*0040*/ 	.short	0x0001
        /*0042*/ 	.short	0x0008
        /*0044*/ 	.byte	0x00, 0xf5, 0x21, 0x00


	//----- nvinfo : EIATTR_KPARAM_INFO
	.align		4
.L_15:
        /*0048*/ 	.byte	0x04, 0x17
        /*004a*/ 	.short	(.L_17 - .L_16)
.L_16:
        /*004c*/ 	.word	0x00000000
        /*0050*/ 	.short	0x0000
        /*0052*/ 	.short	0x0000
        /*0054*/ 	.byte	0x00, 0xf5, 0x21, 0x00


	//----- nvinfo : EIATTR_SPARSE_MMA_MASK
	.align		4
.L_17:
        /*0058*/ 	.byte	0x03, 0x50
        /*005a*/ 	.short	0x0000


	//----- nvinfo : EIATTR_MAXREG_COUNT
	.align		4
        /*005c*/ 	.byte	0x03, 0x1b
        /*005e*/ 	.short	0x00ff


	//----- nvinfo : EIATTR_MERCURY_ISA_VERSION
	.align		4
        /*0060*/ 	.byte	0x03, 0x5f
        /*0062*/ 	.short	0x0101


	//----- nvinfo : EIATTR_VRC_CTA_INIT_COUNT
	.align		4
        /*0064*/ 	.byte	0x02, 0x4a
	.zero		1
	.zero		1


	//----- nvinfo : EIATTR_EXIT_INSTR_OFFSETS
	.align		4
        /*0068*/ 	.byte	0x04, 0x1c
        /*006a*/ 	.short	(.L_19 - .L_18)


	//   ....[0]....
.L_18:
        /*006c*/ 	.word	0x000000d0


	//   ....[1]....
        /*0070*/ 	.word	0x000006f0


	//   ....[2]....
        /*0074*/ 	.word	0x00000980


	//   ....[3]....
        /*0078*/ 	.word	0x00000b10


	//   ....[4]....
        /*007c*/ 	.word	0x00000bd0


	//----- nvinfo : EIATTR_CBANK_PARAM_SIZE
	.align		4
.L_19:
        /*0080*/ 	.byte	0x03, 0x19
        /*0082*/ 	.short	0x0020


	//----- nvinfo : EIATTR_PARAM_CBANK
	.align		4
        /*0084*/ 	.byte	0x04, 0x0a
        /*0086*/ 	.short	(.L_21 - .L_20)
	.align		4
.L_20:
        /*0088*/ 	.word	index@(.nv.constant0._Z30simplex_unit_to_general_devicePdS_S_ii)
        /*008c*/ 	.short	0x0380
        /*008e*/ 	.short	0x0020


	//----- nvinfo : EIATTR_SW_WAR
	.align		4
.L_21:
        /*0090*/ 	.byte	0x04, 0x36
        /*0092*/ 	.short	(.L_23 - .L_22)
.L_22:
        /*0094*/ 	.word	0x00000008
.L_23:


//--------------------- .nv.callgraph             --------------------------
	.section	.nv.callgraph,"",@"SHT_CUDA_CALLGRAPH"
	.align	4
	.sectionentsize	8
	.align		4
        /*0000*/ 	.word	0x00000000
	.align		4
        /*0004*/ 	.word	0xffffffff
	.align		4
        /*0008*/ 	.word	0x00000000
	.align		4
        /*000c*/ 	.word	0xfffffffe
	.align		4
        /*0010*/ 	.word	0x00000000
	.align		4
        /*0014*/ 	.word	0xfffffffd
	.align		4
        /*0018*/ 	.word	0x00000000
	.align		4
        /*001c*/ 	.word	0xfffffffc


//--------------------- .text._Z30simplex_unit_to_general_devicePdS_S_ii --------------------------
	.section	.text._Z30simplex_unit_to_general_devicePdS_S_ii,"ax",@progbits
	.align	128
        .global         _Z30simplex_unit_to_general_devicePdS_S_ii
        .type           _Z30simplex_unit_to_general_devicePdS_S_ii,@function
        .size           _Z30simplex_unit_to_general_devicePdS_S_ii,(.L_x_5 - _Z30simplex_unit_to_general_devicePdS_S_ii)
        .other          _Z30simplex_unit_to_general_devicePdS_S_ii,@"STO_CUDA_ENTRY STV_DEFAULT"
_Z30simplex_unit_to_general_devicePdS_S_ii:
.text._Z30simplex_unit_to_general_devicePdS_S_ii:
[----:B------:R-:W-:Y:S01]  /*0000*/  LDC R1, c[0x0][0x37c] ;  /* 0x0000df00ff017b82 */ /* 0x000fe20000000800 */
[----:B------:R-:W0:Y:S07]  /*0010*/  S2R R15, SR_TID.Y ;  /* 0x00000000000f7919 */ /* 0x000e2e0000002200 */
[----:B------:R-:W1:Y:S01]  /*0020*/  S2UR UR5, SR_CTAID.Y ;  /* 0x00000000000579c3 */ /* 0x000e620000002600 */
[----:B------:R-:W2:Y:S07]  /*0030*/  S2R R5, SR_TID.X ;  /* 0x0000000000057919 */ /* 0x000eae0000002100 */
[----:B------:R-:W2:Y:S01]  /*0040*/  LDC R0, c[0x0][0x360] ;  /* 0x0000d800ff007b82 */ /* 0x000ea20000000800 */
[----:B------:R-:W1:Y:S07]  /*0050*/  LDCU UR4, c[0x0][0x364] ;  /* 0x00006c80ff0477ac */ /* 0x000e6e0008000800 */
[----:B------:R-:W2:Y:S08]  /*0060*/  S2UR UR6, SR_CTAID.X ;  /* 0x00000000000679c3 */ /* 0x000eb00000002500 */
[----:B------:R-:W3:Y:S01]  /*0070*/  LDC.64 R12, c[0x0][0x398] ;  /* 0x0000e600ff0c7b82 */ /* 0x000ee20000000a00 */
[----:B-1----:R-:W-:-:S06]  /*0080*/  UIMAD UR5, UR5, UR4, URZ ;  /* 0x00000004050572a4 */ /* 0x002fcc000f8e02ff */
[----:B0-----:R-:W-:Y:S01]  /*0090*/  IADD3 R3, PT, PT, R15, UR5, RZ ;  /* 0x000000050f037c10 */ /* 0x001fe2000fffe0ff */
[----:B--2---:R-:W-:-:S03]  /*00a0*/  IMAD R0, R0, UR6, R5 ;  /* 0x0000000600007c24 */ /* 0x004fc6000f8e0205 */
[----:B---3--:R-:W-:-:S04]  /*00b0*/  ISETP.GE.AND P0, PT, R3, R12, PT ;  /* 0x0000000c0300720c */ /* 0x008fc80003f06270 */
[----:B------:R-:W-:-:S13]  /*00c0*/  ISETP.GE.OR P0, PT, R0, R13, P0 ;  /* 0x0000000d0000720c */ /* 0x000fda0000706670 */
[----:B------:R-:W-:Y:S05]  /*00d0*/  @P0 EXIT ;  /* 0x000000000000094d */ /* 0x000fea0003800000 */
[----:B------:R-:W0:Y:S01]  /*00e0*/  LDC.64 R10, c[0x0][0x380] ;  /* 0x0000e000ff0a7b82 */ /* 0x000e220000000a00 */
[----:B------:R-:W1:Y:S07]  /*00f0*/  LDCU.64 UR6, c[0x0][0x358] ;  /* 0x00006b00ff0677ac */ /* 0x000e6e0008000a00 */
[----:B------:R-:W2:Y:S01]  /*0100*/  LDC.64 R6, c[0x0][0x390] ;  /* 0x0000e400ff067b82 */ /* 0x000ea20000000a00 */
[----:B0-----:R-:W-:-:S05]  /*0110*/  IMAD.WIDE.U32 R8, R3, 0x8, R10 ;  /* 0x0000000803087825 */ /* 0x001fca00078e000a */
[----:B-1----:R-:W3:Y:S01]  /*0120*/  LDG.E.64 R20, desc[UR6][R8.64] ;  /* 0x0000000608147981 */ /* 0x002ee2000c1e1b00 */
[----:B------:R-:W-:Y:S01]  /*0130*/  IMAD R4, R0, R12, RZ ;  /* 0x0000000c00047224 */ /* 0x000fe200078e02ff */
[----:B------:R-:W-:Y:S01]  /*0140*/  ISETP.GE.U32.AND P0, PT, R12, 0x8, PT ;  /* 0x000000080c00780c */ /* 0x000fe20003f06070 */
[----:B------:R-:W-:-:S03]  /*0150*/  UMOV UR4, 0x1 ;  /* 0x0000000100047882 */ /* 0x000fc60000000000 */
[----:B------:R-:W-:Y:S02]  /*0160*/  IADD3 R5, PT, PT, R3, R4, RZ ;  /* 0x0000000403057210 */ /* 0x000fe40007ffe0ff */
[----:B------:R-:W-:-:S03]  /*0170*/  IADD3 R2, PT, PT, R4, -0x1, RZ ;  /* 0xffffffff04027810 */ /* 0x000fc60007ffe0ff */
[----:B--2---:R-:W-:-:S05]  /*0180*/  IMAD.WIDE R6, R5, 0x8, R6 ;  /* 0x0000000805067825 */ /* 0x004fca00078e0206 */
[----:B---3--:R0:W-:Y:S01]  /*0190*/  STG.E.64 desc[UR6][R6.64], R20 ;  /* 0x0000001406007986 */ /* 0x0081e2000c101b06 */
[----:B------:R-:W-:Y:S05]  /*01a0*/  @!P0 BRA `(.L_x_0) ;  /* 0x00000004004c8947 */ /* 0x000fea0003800000 */
[C---:B------:R-:W-:Y:S01]  /*01b0*/  LOP3.LUT R0, R12.reuse, 0x7ffffff8, RZ, 0xc0, !PT ;  /* 0x7ffffff80c007812 */ /* 0x040fe200078ec0ff */
[C---:B------:R-:W-:Y:S01]  /*01c0*/  IMAD R13, R12.reuse, 0x3, R3 ;  /* 0x000000030c0d7824 */ /* 0x040fe200078e0203 */
[C---:B------:R-:W-:Y:S01]  /*01d0*/  IADD3 R28, PT, PT, R12.reuse, UR5, R15 ;  /* 0x000000050c1c7c10 */ /* 0x040fe2000fffe00f */
[C-C-:B------:R-:W-:Y:S01]  /*01e0*/  IMAD R27, R12.reuse, 0x5, R3.reuse ;  /* 0x000000050c1b7824 */ /* 0x140fe200078e0203 */
[CC--:B------:R-:W-:Y:S01]  /*01f0*/  LEA R5, R12.reuse, R3.reuse, 0x1 ;  /* 0x000000030c057211 */ /* 0x0c0fe200078e08ff */
[C-C-:B------:R-:W-:Y:S01]  /*0200*/  IMAD R29, R12.reuse, 0x6, R3.reuse ;  /* 0x000000060c1d7824 */ /* 0x140fe200078e0203 */
[CC--:B------:R-:W-:Y:S01]  /*0210*/  LEA R25, R12.reuse, R3.reuse, 0x2 ;  /* 0x000000030c197211 */ /* 0x0c0fe200078e10ff */
[C---:B------:R-:W-:Y:S01]  /*0220*/  IMAD R24, R12.reuse, 0x7, R3 ;  /* 0x000000070c187824 */ /* 0x040fe200078e0203 */
[----:B------:R-:W-:Y:S01]  /*0230*/  LEA R26, R12, R3, 0x3 ;  /* 0x000000030c1a7211 */ /* 0x000fe200078e18ff */
[----:B------:R-:W-:Y:S01]  /*0240*/  UMOV UR4, URZ ;  /* 0x000000ff00047c82 */ /* 0x000fe20008000000 */
[----:B------:R-:W-:-:S07]  /*0250*/  IADD3 R0, PT, PT, -R0, RZ, RZ ;  /* 0x000000ff00007210 */ /* 0x000fce0007ffe1ff */
.L_x_1:
[----:B-1----:R-:W1:Y:S01]  /*0260*/  LDC.64 R14, c[0x0][0x388] ;  /* 0x0000e200ff0e7b82 */ /* 0x002e620000000a00 */
[----:B------:R-:W-:Y:S01]  /*0270*/  IMAD.WIDE.U32 R18, R28, 0x8, R10 ;  /* 0x000000081c127825 */ /* 0x000fe200078e000a */
[----:B------:R-:W2:Y:S05]  /*0280*/  LDG.E.64 R16, desc[UR6][R8.64] ;  /* 0x0000000608107981 */ /* 0x000eaa000c1e1b00 */
[----:B------:R-:W2:Y:S01]  /*0290*/  LDG.E.64 R18, desc[UR6][R18.64] ;  /* 0x0000000612127981 */ /* 0x000ea2000c1e1b00 */
[----:B-1----:R-:W-:-:S05]  /*02a0*/  IMAD.WIDE R14, R4, 0x8, R14 ;  /* 0x00000008040e7825 */ /* 0x002fca00078e020e */
[----:B------:R-:W3:Y:S01]  /*02b0*/  LDG.E.64 R22, desc[UR6][R14.64] ;  /* 0x000000060e167981 */ /* 0x000ee2000c1e1b00 */
[----:B--2---:R-:W-:-:S08]  /*02c0*/  DADD R16, R18, -R16 ;  /* 0x0000000012107229 */ /* 0x004fd00000000810 */
[----:B---3--:R-:W-:Y:S01]  /*02d0*/  DFMA R22, R16, R22, R20 ;  /* 0x000000161016722b */ /* 0x008fe20000000014 */
[----:B0-----:R-:W-:-:S06]  /*02e0*/  IMAD.WIDE.U32 R20, R5, 0x8, R10 ;  /* 0x0000000805147825 */ /* 0x001fcc00078e000a */
[----:B------:R0:W-:Y:S04]  /*02f0*/  STG.E.64 desc[UR6][R6.64], R22 ;  /* 0x0000001606007986 */ /* 0x0001e8000c101b06 */
[----:B------:R-:W2:Y:S04]  /*0300*/  LDG.E.64 R18, desc[UR6][R20.64] ;  /* 0x0000000614127981 */ /* 0x000ea8000c1e1b00 */
[----:B------:R-:W2:Y:S04]  /*0310*/  LDG.E.64 R16, desc[UR6][R8.64] ;  /* 0x0000000608107981 */ /* 0x000ea8000c1e1b00 */
[----:B------:R-:W3:Y:S01]  /*0320*/  LDG.E.64 R20, desc[UR6][R14.64+0x8] ;  /* 0x000008060e147981 */ /* 0x000ee2000c1e1b00 */
[----:B--2---:R-:W-:Y:S01]  /*0330*/  DADD R16, R18, -R16 ;  /* 0x0000000012107229 */ /* 0x004fe20000000810 */
[----:B------:R-:W-:-:S07]  /*0340*/  IMAD.WIDE.U32 R18, R13, 0x8, R10 ;  /* 0x000000080d127825 */ /* 0x000fce00078e000a */
[----:B---3--:R-:W-:-:S07]  /*0350*/  DFMA R20, R16, R20, R22 ;  /* 0x000000141014722b */ /* 0x008fce0000000016 */
[----:B------:R1:W-:Y:S04]  /*0360*/  STG.E.64 desc[UR6][R6.64], R20 ;  /* 0x0000001406007986 */ /* 0x0003e8000c101b06 */
[----:B------:R-:W2:Y:S04]  /*0370*/  LDG.E.64 R18, desc[UR6][R18.64] ;  /* 0x0000000612127981 */ /* 0x000ea8000c1e1b00 */
[----:B------:R-:W2:Y:S04]  /*0380*/  LDG.E.64 R16, desc[UR6][R8.64] ;  /* 0x0000000608107981 */ /* 0x000ea8000c1e1b00 */
[----:B0-----:R-:W3:Y:S01]  /*0390*/  LDG.E.64 R22, desc[UR6][R14.64+0x10] ;  /* 0x000010060e167981 */ /* 0x001ee2000c1e1b00 */
[----:B--2---:R-:W-:Y:S01]  /*03a0*/  DADD R16, R18, -R16 ;  /* 0x0000000012107229 */ /* 0x004fe20000000810 */
[----:B------:R-:W-:-:S07]  /*03b0*/  IMAD.WIDE.U32 R18, R25, 0x8, R10 ;  /* 0x0000000819127825 */ /* 0x000fce00078e000a */
[----:B---3--:R-:W-:-:S07]  /*03c0*/  DFMA R22, R16, R22, R20 ;  /* 0x000000161016722b */ /* 0x008fce0000000014 */
[----:B------:R0:W-:Y:S04]  /*03d0*/  STG.E.64 desc[UR6][R6.64], R22 ;  /* 0x0000001606007986 */ /* 0x0001e8000c101b06 */
[----:B------:R-:W2:Y:S04]  /*03e0*/  LDG.E.64 R18, desc[UR6][R18.64] ;  /* 0x0000000612127981 */ /* 0x000ea8000c1e1b00 */
[----:B------:R-:W2:Y:S04]  /*03f0*/  LDG.E.64 R16, desc[UR6][R8.64] ;  /* 0x0000000608107981 */ /* 0x000ea8000c1e1b00 */
[----:B-1----:R-:W3:Y:S01]  /*0400*/  LDG.E.64 R20, desc[UR6][R14.64+0x18] ;  /* 0x000018060e147981 */ /* 0x002ee2000c1e1b00 */
[----:B--2---:R-:W-:Y:S01]  /*0410*/  DADD R16, R18, -R16 ;  /* 0x0000000012107229 */ /* 0x004fe20000000810 */
[----:B------:R-:W-:-:S07]  /*0420*/  IMAD.WIDE.U32 R18, R27, 0x8, R10 ;  /* 0x000000081b127825 */ /* 0x000fce00078e000a */
[----:B---3--:R-:W-:-:S07]  /*0430*/  DFMA R20, R16, R20, R22 ;  /* 0x000000141014722b */ /* 0x008fce0000000016 */
[----:B------:R1:W-:Y:S04]  /*0440*/  STG.E.64 desc[UR6][R6.64], R20 ;  /* 0x0000001406007986 */ /* 0x0003e8000c101b06 */
[----:B------:R-:W2:Y:S04]  /*0450*/  LDG.E.64 R18, desc[UR6][R18.64] ;  /* 0x0000000612127981 */ /* 0x000ea8000c1e1b00 */
[----:B------:R-:W2:Y:S04]  /*0460*/  LDG.E.64 R16, desc[UR6][R8.64] ;  /* 0x0000000608107981 */ /* 0x000ea8000c1e1b00 */
[----:B0-----:R-:W3:Y:S01]  /*0470*/  LDG.E.64 R22, desc[UR6][R14.64+0x20] ;  /* 0x000020060e167981 */ /* 0x001ee2000c1e1b00 */
[----:B--2---:R-:W-:-:S08]  /*0480*/  DADD R16, R18, -R16 ;  /* 0x0000000012107229 */ /* 0x004fd00000000810 */
[----:B---3--:R-:W-:Y:S01]  /*0490*/  DFMA R22, R16, R22, R20 ;  /* 0x000000161016722b */ /* 0x008fe20000000014 */
[----:B------:R-:W-:-:S06]  /*04a0*/  IMAD.WIDE.U32 R16, R29, 0x8, R10 ;  /* 0x000000081d107825 */ /* 0x000fcc00078e000a */
[----:B------:R0:W-:Y:S04]  /*04b0*/  STG.E.64 desc[UR6][R6.64], R22 ;  /* 0x0000001606007986 */ /* 0x0001e8000c101b06 */
[----:B-1----:R-:W2:Y:S04]  /*04c0*/  LDG.E.64 R20, desc[UR6][R16.64] ;  /* 0x0000000610147981 */ /* 0x002ea8000c1e1b00 */
[----:B------:R-:W2:Y:S04]  /*04d0*/  LDG.E.64 R18, desc[UR6][R8.64] ;  /* 0x0000000608127981 */ /* 0x000ea8000c1e1b00 */
[----:B------:R-:W3:Y:S01]  /*04e0*/  LDG.E.64 R16, desc[UR6][R14.64+0x28] ;  /* 0x000028060e107981 */ /* 0x000ee2000c1e1b00 */
[----:B--2---:R-:W-:-:S08]  /*04f0*/  DADD R18, R20, -R18 ;  /* 0x0000000014127229 */ /* 0x004fd00000000812 */
[----:B---3--:R-:W-:Y:S01]  /*0500*/  DFMA R16, R18, R16, R22 ;  /* 0x000000101210722b */ /* 0x008fe20000000016 */
[----:B------:R-:W-:-:S06]  /*0510*/  IMAD.WIDE.U32 R18, R24, 0x8, R10 ;  /* 0x0000000818127825 */ /* 0x000fcc00078e000a */
        /* <DEDUP_REMOVED lines=8> */
[----:B------:R-:W2:Y:S04]  /*05a0*/  LDG.E.64 R20, desc[UR6][R18.64] ;  /* 0x0000000612147981 */ /* 0x000ea8000c1e1b00 */
[----:B------:R-:W3:Y:S04]  /*05b0*/  LDG.E.64 R14, desc[UR6][R14.64+0x38] ;  /* 0x000038060e0e7981 */ /* 0x000ee8000c1e1b00 */
[----:B------:R-:W2:Y:S01]  /*05c0*/  LDG.E.64 R18, desc[UR6][R8.64] ;  /* 0x0000000608127981 */ /* 0x000ea2000c1e1b00 */
[----:B------:R-:W-:-:S05]  /*05d0*/  VIADD R0, R0, 0x8 ;  /* 0x0000000800007836 */ /* 0x000fca0000000000 */
[----:B------:R-:W-:Y:S01]  /*05e0*/  ISETP.NE.AND P0, PT, R0, RZ, PT ;  /* 0x000000ff0000720c */ /* 0x000fe20003f05270 */
[----:B------:R-:W-:Y:S01]  /*05f0*/  UIADD3 UR4, UPT, UPT, UR4, 0x8, URZ ;  /* 0x0000000804047890 */ /* 0x000fe2000fffe0ff */
[C---:B------:R-:W-:Y:S01]  /*0600*/  LEA R5, R12.reuse, R5, 0x3 ;  /* 0x000000050c057211 */ /* 0x040fe200078e18ff */
[C---:B------:R-:W-:Y:S01]  /*0610*/  IMAD R29, R12.reuse, 0x8, R29 ;  /* 0x000000080c1d7824 */ /* 0x040fe200078e021d */
[C---:B------:R-:W-:Y:S02]  /*0620*/  LEA R13, R12.reuse, R13, 0x3 ;  /* 0x0000000d0c0d7211 */ /* 0x040fe400078e18ff */
[C---:B------:R-:W-:Y:S02]  /*0630*/  LEA R25, R12.reuse, R25, 0x3 ;  /* 0x000000190c197211 */ /* 0x040fe400078e18ff */
[C---:B------:R-:W-:Y:S02]  /*0640*/  LEA R27, R12.reuse, R27, 0x3 ;  /* 0x0000001b0c1b7211 */ /* 0x040fe400078e18ff */
[----:B------:R-:W-:-:S02]  /*0650*/  LEA R24, R12, R24, 0x3 ;  /* 0x000000180c187211 */ /* 0x000fc400078e18ff */
[C---:B------:R-:W-:Y:S02]  /*0660*/  LEA R26, R12.reuse, R26, 0x3 ;  /* 0x0000001a0c1a7211 */ /* 0x040fe400078e18ff */
[----:B------:R-:W-:Y:S02]  /*0670*/  LEA R28, R12, R28, 0x3 ;  /* 0x0000001c0c1c7211 */ /* 0x000fe400078e18ff */
[----:B------:R-:W-:Y:S01]  /*0680*/  IADD3 R4, PT, PT, R4, 0x8, RZ ;  /* 0x0000000804047810 */ /* 0x000fe20007ffe0ff */
[----:B--2---:R-:W-:-:S08]  /*0690*/  DADD R20, R20, -R18 ;  /* 0x0000000014147229 */ /* 0x004fd00000000812 */
[----:B---3--:R-:W-:-:S07]  /*06a0*/  DFMA R20, R20, R14, R22 ;  /* 0x0000000e1414722b */ /* 0x008fce0000000016 */
[----:B------:R1:W-:Y:S01]  /*06b0*/  STG.E.64 desc[UR6][R6.64], R20 ;  /* 0x0000001406007986 */ /* 0x0003e2000c101b06 */
[----:B------:R-:W-:Y:S05]  /*06c0*/  @P0 BRA `(.L_x_1) ;  /* 0xfffffff800e40947 */ /* 0x000fea000383ffff */
[----:B------:R-:W-:-:S12]  /*06d0*/  UIADD3 UR4, UPT, UPT, UR4, 0x1, URZ ;  /* 0x0000000104047890 */ /* 0x000fd8000fffe0ff */
.L_x_0:
[----:B------:R-:W-:-:S13]  /*06e0*/  LOP3.LUT P0, R4, R12, 0x7, RZ, 0xc0, !PT ;  /* 0x000000070c047812 */ /* 0x000fda000780c0ff */
[----:B------:R-:W-:Y:S05]  /*06f0*/  @!P0 EXIT ;  /* 0x000000000000894d */ /* 0x000fea0003800000 */
[----:B------:R-:W-:Y:S02]  /*0700*/  ISETP.GE.U32.AND P0, PT, R4, 0x4, PT ;  /* 0x000000040400780c */ /* 0x000fe40003f06070 */
[----:B------:R-:W-:-:S04]  /*0710*/  LOP3.LUT R0, R12, 0x3, RZ, 0xc0, !PT ;  /* 0x000000030c007812 */ /* 0x000fc800078ec0ff */
[----:B------:R-:W-:-:S07]  /*0720*/  ISETP.NE.AND P1, PT, R0, RZ, PT ;  /* 0x000000ff0000720c */ /* 0x000fce0003f25270 */
[----:B------:R-:W-:Y:S06]  /*0730*/  @!P0 BRA `(.L_x_2) ;  /* 0x0000000000908947 */ /* 0x000fec0003800000 */
[----:B------:R-:W2:Y:S01]  /*0740*/  LDC.64 R4, c[0x0][0x388] ;  /* 0x0000e200ff047b82 */ /* 0x000ea20000000a00 */
[----:B------:R-:W-:Y:S01]  /*0750*/  IMAD R13, R12, UR4, R3 ;  /* 0x000000040c0d7c24 */ /* 0x000fe2000f8e0203 */
[----:B-1----:R-:W-:Y:S01]  /*0760*/  IADD3 R17, PT, PT, R2, UR4, RZ ;  /* 0x0000000402117c10 */ /* 0x002fe2000fffe0ff */
[----:B------:R-:W3:Y:S02]  /*0770*/  LDG.E.64 R14, desc[UR6][R8.64] ;  /* 0x00000006080e7981 */ /* 0x000ee4000c1e1b00 */
[----:B------:R-:W-:-:S06]  /*0780*/  IMAD.WIDE.U32 R18, R13, 0x8, R10 ;  /* 0x000000080d127825 */ /* 0x000fcc00078e000a */
[----:B------:R-:W3:Y:S01]  /*0790*/  LDG.E.64 R18, desc[UR6][R18.64] ;  /* 0x0000000612127981 */ /* 0x000ee2000c1e1b00 */
[----:B--2---:R-:W-:-:S05]  /*07a0*/  IMAD.WIDE R4, R17, 0x8, R4 ;  /* 0x0000000811047825 */ /* 0x004fca00078e0204 */
[----:B------:R-:W0:Y:S01]  /*07b0*/  LDG.E.64 R16, desc[UR6][R4.64] ;  /* 0x0000000604107981 */ /* 0x000e22000c1e1b00 */
[----:B------:R-:W-:-:S04]  /*07c0*/  IMAD.IADD R13, R13, 0x1, R12 ;  /* 0x000000010d0d7824 */ /* 0x000fc800078e020c */
[----:B------:R-:W-:Y:S01]  /*07d0*/  IMAD.WIDE.U32 R22, R13, 0x8, R10 ;  /* 0x000000080d167825 */ /* 0x000fe200078e000a */
[----:B---3--:R-:W-:-:S08]  /*07e0*/  DADD R14, R18, -R14 ;  /* 0x00000000120e7229 */ /* 0x008fd0000000080e */
[----:B0-----:R-:W-:-:S07]  /*07f0*/  DFMA R20, R14, R16, R20 ;  /* 0x000000100e14722b */ /* 0x001fce0000000014 */
[----:B------:R0:W-:Y:S04]  /*0800*/  STG.E.64 desc[UR6][R6.64], R20 ;  /* 0x0000001406007986 */ /* 0x0001e8000c101b06 */
[----:B------:R-:W2:Y:S04]  /*0810*/  LDG.E.64 R22, desc[UR6][R22.64] ;  /* 0x0000000616167981 */ /* 0x000ea8000c1e1b00 */
[----:B------:R-:W2:Y:S04]  /*0820*/  LDG.E.64 R16, desc[UR6][R8.64] ;  /* 0x0000000608107981 */ /* 0x000ea8000c1e1b00 */
[----:B------:R-:W3:Y:S01]  /*0830*/  LDG.E.64 R14, desc[UR6][R4.64+0x8] ;  /* 0x00000806040e7981 */ /* 0x000ee2000c1e1b00 */
[----:B------:R-:W-:-:S05]  /*0840*/  IADD3 R13, PT, PT, R13, R12, RZ ;  /* 0x0000000c0d0d7210 */ /* 0x000fca0007ffe0ff */
[----:B------:R-:W-:Y:S01]  /*0850*/  IMAD.WIDE.U32 R18, R13, 0x8, R10 ;  /* 0x000000080d127825 */ /* 0x000fe200078e000a */
[----:B--2---:R-:W-:-:S08]  /*0860*/  DADD R16, R22, -R16 ;  /* 0x0000000016107229 */ /* 0x004fd00000000810 */
[----:B---3--:R-:W-:-:S07]  /*0870*/  DFMA R14, R16, R14, R20 ;  /* 0x0000000e100e722b */ /* 0x008fce0000000014 */
        /* <DEDUP_REMOVED lines=9> */
[----:B------:R-:W3:Y:S04]  /*0910*/  LDG.E.64 R22, desc[UR6][R22.64] ;  /* 0x0000000616167981 */ /* 0x000ee8000c1e1b00 */
[----:B0-----:R-:W3:Y:S04]  /*0920*/  LDG.E.64 R20, desc[UR6][R8.64] ;  /* 0x0000000608147981 */ /* 0x001ee8000c1e1b00 */
[----:B-1----:R-:W4:Y:S01]  /*0930*/  LDG.E.64 R14, desc[UR6][R4.64+0x18] ;  /* 0x00001806040e7981 */ /* 0x002f22000c1e1b00 */
[----:B------:R-:W-:Y:S01]  /*0940*/  UIADD3 UR4, UPT, UPT, UR4, 0x4, URZ ;  /* 0x0000000404047890 */ /* 0x000fe2000fffe0ff */
[----:B---3--:R-:W-:-:S08]  /*0950*/  DADD R20, R22, -R20 ;  /* 0x0000000016147229 */ /* 0x008fd00000000814 */
[----:B----4-:R-:W-:-:S07]  /*0960*/  DFMA R20, R20, R14, R16 ;  /* 0x0000000e1414722b */ /* 0x010fce0000000010 */
[----:B------:R2:W-:Y:S04]  /*0970*/  STG.E.64 desc[UR6][R6.64], R20 ;  /* 0x0000001406007986 */ /* 0x0005e8000c101b06 */
.L_x_2:
[----:B------:R-:W-:Y:S05]  /*0980*/  @!P1 EXIT ;  /* 0x000000000000994d */ /* 0x000fea0003800000 */
[----:B------:R-:W-:Y:S02]  /*0990*/  ISETP.NE.AND P0, PT, R0, 0x1, PT ;  /* 0x000000010000780c */ /* 0x000fe40003f05270 */
[----:B------:R-:W-:-:S04]  /*09a0*/  LOP3.LUT R4, R12, 0x1, RZ, 0xc0, !PT ;  /* 0x000000010c047812 */ /* 0x000fc800078ec0ff */
[----:B------:R-:W-:-:S07]  /*09b0*/  ISETP.NE.U32.AND P1, PT, R4, 0x1, PT ;  /* 0x000000010400780c */ /* 0x000fce0003f25070 */
[----:B------:R-:W-:Y:S06]  /*09c0*/  @!P0 BRA `(.L_x_3) ;  /* 0x0000000000508947 */ /* 0x000fec0003800000 */
[----:B------:R-:W3:Y:S01]  /*09d0*/  LDC.64 R4, c[0x0][0x388] ;  /* 0x0000e200ff047b82 */ /* 0x000ee20000000a00 */
[----:B------:R-:W-:Y:S01]  /*09e0*/  IMAD R13, R12, UR4, R3 ;  /* 0x000000040c0d7c24 */ /* 0x000fe2000f8e0203 */
[----:B------:R-:W-:Y:S01]  /*09f0*/  IADD3 R19, PT, PT, R2, UR4, RZ ;  /* 0x0000000402137c10 */ /* 0x000fe2000fffe0ff */
[----:B------:R-:W4:Y:S02]  /*0a00*/  LDG.E.64 R14, desc[UR6][R8.64] ;  /* 0x00000006080e7981 */ /* 0x000f24000c1e1b00 */
[----:B-1----:R-:W-:-:S05]  /*0a10*/  IMAD.WIDE.U32 R22, R13, 0x8, R10 ;  /* 0x000000080d167825 */ /* 0x002fca00078e000a */
[----:B--2---:R-:W4:Y:S01]  /*0a20*/  LDG.E.64 R16, desc[UR6][R22.64] ;  /* 0x0000000616107981 */ /* 0x004f22000c1e1b00 */
[----:B---3--:R-:W-:-:S05]  /*0a30*/  IMAD.WIDE R4, R19, 0x8, R4 ;  /* 0x0000000813047825 */ /* 0x008fca00078e0204 */
[----:B------:R-:W2:Y:S01]  /*0a40*/  LDG.E.64 R18, desc[UR6][R4.64] ;  /* 0x0000000604127981 */ /* 0x000ea2000c1e1b00 */
[----:B------:R-:W-:-:S05]  /*0a50*/  IADD3 R25, PT, PT, R13, R12, RZ ;  /* 0x0000000c0d197210 */ /* 0x000fca0007ffe0ff */
[----:B------:R-:W-:Y:S01]  /*0a60*/  IMAD.WIDE.U32 R24, R25, 0x8, R10 ;  /* 0x0000000819187825 */ /* 0x000fe200078e000a */
[----:B----4-:R-:W-:-:S08]  /*0a70*/  DADD R14, R16, -R14 ;  /* 0x00000000100e7229 */ /* 0x010fd0000000080e */
[----:B--2---:R-:W-:-:S07]  /*0a80*/  DFMA R14, R14, R18, R20 ;  /* 0x000000120e0e722b */ /* 0x004fce0000000014 */
[----:B------:R3:W-:Y:S04]  /*0a90*/  STG.E.64 desc[UR6][R6.64], R14 ;  /* 0x0000000e06007986 */ /* 0x0007e8000c101b06 */
[----:B------:R-:W2:Y:S04]  /*0aa0*/  LDG.E.64 R16, desc[UR6][R24.64] ;  /* 0x0000000618107981 */ /* 0x000ea8000c1e1b00 */
[----:B------:R-:W2:Y:S04]  /*0ab0*/  LDG.E.64 R18, desc[UR6][R8.64] ;  /* 0x0000000608127981 */ /* 0x000ea8000c1e1b00 */
[----:B0-----:R-:W4:Y:S01]  /*0ac0*/  LDG.E.64 R20, desc[UR6][R4.64+0x8] ;  /* 0x0000080604147981 */ /* 0x001f22000c1e1b00 */
[----:B------:R-:W-:Y:S01]  /*0ad0*/  UIADD3 UR4, UPT, UPT, UR4, 0x2, URZ ;  /* 0x0000000204047890 */ /* 0x000fe2000fffe0ff */
[----:B--2---:R-:W-:-:S08]  /*0ae0*/  DADD R16, R16, -R18 ;  /* 0x0000000010107229 */ /* 0x004fd00000000812 */
[----:B----4-:R-:W-:-:S07]  /*0af0*/  DFMA R20, R16, R20, R14 ;  /* 0x000000141014722b */ /* 0x010fce000000000e */
[----:B------:R3:W-:Y:S04]  /*0b00*/  STG.E.64 desc[UR6][R6.64], R20 ;  /* 0x0000001406007986 */ /* 0x0007e8000c101b06 */
.L_x_3:
[----:B------:R-:W-:Y:S05]  /*0b10*/  @P1 EXIT ;  /* 0x000000000000194d */ /* 0x000fea0003800000 */
[----:B------:R-:W4:Y:S01]  /*0b20*/  LDC.64 R4, c[0x0][0x388] ;  /* 0x0000e200ff047b82 */ /* 0x000f220000000a00 */
[----:B------:R-:W-:Y:S01]  /*0b30*/  IMAD R3, R12, UR4, R3 ;  /* 0x000000040c037c24 */ /* 0x000fe2000f8e0203 */
[----:B------:R-:W5:Y:S03]  /*0b40*/  LDG.E.64 R8, desc[UR6][R8.64] ;  /* 0x0000000608087981 */ /* 0x000f66000c1e1b00 */
[----:B------:R-:W-:Y:S01]  /*0b50*/  IMAD.WIDE.U32 R10, R3, 0x8, R10 ;  /* 0x00000008030a7825 */ /* 0x000fe200078e000a */
[----:B------:R-:W-:-:S05]  /*0b60*/  IADD3 R3, PT, PT, R2, UR4, RZ ;  /* 0x0000000402037c10 */ /* 0x000fca000fffe0ff */
[----:B------:R-:W5:Y:S01]  /*0b70*/  LDG.E.64 R10, desc[UR6][R10.64] ;  /* 0x000000060a0a7981 */ /* 0x000f62000c1e1b00 */
[----:B----4-:R-:W-:-:S06]  /*0b80*/  IMAD.WIDE R4, R3, 0x8, R4 ;  /* 0x0000000803047825 */ /* 0x010fcc00078e0204 */
[----:B------:R-:W4:Y:S01]  /*0b90*/  LDG.E.64 R4, desc[UR6][R4.64] ;  /* 0x0000000604047981 */ /* 0x000f22000c1e1b00 */
[----:B-----5:R-:W-:-:S08]  /*0ba0*/  DADD R2, R10, -R8 ;  /* 0x000000000a027229 */ /* 0x020fd00000000808 */
[----:B----4-:R-:W-:-:S07]  /*0bb0*/  DFMA R2, R2, R4, R20 ;  /* 0x000000040202722b */ /* 0x010fce0000000014 */
[----:B------:R-:W-:Y:S01]  /*0bc0*/  STG.E.64 desc[UR6][R6.64], R2 ;  /* 0x0000000206007986 */ /* 0x000fe2000c101b06 */
[----:B------:R-:W-:Y:S05]  /*0bd0*/  EXIT ;  /* 0x000000000000794d */ /* 0x000fea0003800000 */
.L_x_4:
[----:B------:R-:W-:-:S00]  /*0be0*/  BRA `(.L_x_4) ;  /* 0xfffffffc00fc7947 */ /* 0x000fc0000383ffff */
[----:B------:R-:W-:-:S00]  /*0bf0*/  NOP ;  /* 0x0000000000007918 */ /* 0x000fc00000000000 */
        /* <DEDUP_REMOVED lines=8> */
.L_x_5:


//--------------------- .nv.shared.reserved.0     --------------------------
	.section	.nv.shared.reserved.0,"aw",@nobits
	.weak		__nv_reservedSMEM_offset_0_alias
	.size		__nv_reservedSMEM_offset_0_alias, 0, 64
	.other		__nv_reservedSMEM_offset_0_alias,@"STO_CUDA_RESERVED_SHARED STV_DEFAULT"
__nv_reservedSMEM_offset_0_alias:
	.zero		0
	.zero		64


//--------------------- .nv.constant0._Z30simplex_unit_to_general_devicePdS_S_ii --------------------------
	.section	.nv.constant0._Z30simplex_unit_to_general_devicePdS_S_ii,"a",@progbits
	.sectionflags	@""
	.align	4
.nv.constant0._Z30simplex_unit_to_general_devicePdS_S_ii:
	.zero		928


//--------------------- SYMBOLS --------------------------

	.type		.nv.reservedSmem.offset0,@object
	.size		.nv.reservedSmem.offset0,0x4
